//
// Generated by NVIDIA NVVM Compiler
//
// Compiler Build ID: CL-36424714
// Cuda compilation tools, release 13.0, V13.0.88
// Based on NVVM 20.0.0
//

.version 9.0
.target sm_100
.address_size 64

	// .globl	_Z11dot_partialPKfS0_Pfi
.extern .shared .align 16 .b8 sdata[];

.visible .entry _Z11dot_partialPKfS0_Pfi(
	.param .u64 .ptr .align 1 _Z11dot_partialPKfS0_Pfi_param_0,
	.param .u64 .ptr .align 1 _Z11dot_partialPKfS0_Pfi_param_1,
	.param .u64 .ptr .align 1 _Z11dot_partialPKfS0_Pfi_param_2,
	.param .u32 _Z11dot_partialPKfS0_Pfi_param_3
)
{
	.reg .pred 	%p<11>;
	.reg .b32 	%r<39>;
	.reg .b32 	%f<34>;
	.reg .b64 	%rd<22>;

	ld.param.u64 	%rd4, [_Z11dot_partialPKfS0_Pfi_param_0];
	ld.param.u64 	%rd5, [_Z11dot_partialPKfS0_Pfi_param_1];
	ld.param.u64 	%rd3, [_Z11dot_partialPKfS0_Pfi_param_2];
	ld.param.u32 	%r18, [_Z11dot_partialPKfS0_Pfi_param_3];
	cvta.to.global.u64 	%rd1, %rd5;
	cvta.to.global.u64 	%rd2, %rd4;
	mov.u32 	%r1, %tid.x;
	mov.u32 	%r2, %ctaid.x;
	mov.u32 	%r38, %ntid.x;
	mad.lo.s32 	%r36, %r2, %r38, %r1;
	mov.u32 	%r19, %nctaid.x;
	mul.lo.s32 	%r5, %r38, %r19;
	setp.ge.s32 	%p1, %r36, %r18;
	mov.f32 	%f33, 0f00000000;
	@%p1 bra 	$L__BB0_7;
	add.s32 	%r20, %r36, %r5;
	max.s32 	%r21, %r18, %r20;
	setp.lt.s32 	%p2, %r20, %r18;
	selp.u32 	%r22, 1, 0, %p2;
	add.s32 	%r23, %r20, %r22;
	sub.s32 	%r24, %r21, %r23;
	div.u32 	%r25, %r24, %r5;
	add.s32 	%r6, %r25, %r22;
	and.b32  	%r26, %r6, 3;
	setp.eq.s32 	%p3, %r26, 3;
	mov.f32 	%f33, 0f00000000;
	@%p3 bra 	$L__BB0_4;
	add.s32 	%r27, %r6, 1;
	and.b32  	%r28, %r27, 3;
	neg.s32 	%r34, %r28;
	mov.f32 	%f33, 0f00000000;
$L__BB0_3:
	.pragma "nounroll";
	mul.wide.s32 	%rd6, %r36, 4;
	add.s64 	%rd7, %rd1, %rd6;
	add.s64 	%rd8, %rd2, %rd6;
	ld.global.f32 	%f12, [%rd8];
	ld.global.f32 	%f13, [%rd7];
	fma.rn.f32 	%f33, %f12, %f13, %f33;
	add.s32 	%r36, %r36, %r5;
	add.s32 	%r34, %r34, 1;
	setp.ne.s32 	%p4, %r34, 0;
	@%p4 bra 	$L__BB0_3;
$L__BB0_4:
	setp.lt.u32 	%p5, %r6, 3;
	@%p5 bra 	$L__BB0_7;
	mul.wide.s32 	%rd12, %r5, 4;
	shl.b32 	%r29, %r5, 2;
$L__BB0_6:
	mul.wide.s32 	%rd9, %r36, 4;
	add.s64 	%rd10, %rd2, %rd9;
	ld.global.f32 	%f14, [%rd10];
	add.s64 	%rd11, %rd1, %rd9;
	ld.global.f32 	%f15, [%rd11];
	fma.rn.f32 	%f16, %f14, %f15, %f33;
	add.s64 	%rd13, %rd10, %rd12;
	ld.global.f32 	%f17, [%rd13];
	add.s64 	%rd14, %rd11, %rd12;
	ld.global.f32 	%f18, [%rd14];
	fma.rn.f32 	%f19, %f17, %f18, %f16;
	add.s64 	%rd15, %rd13, %rd12;
	ld.global.f32 	%f20, [%rd15];
	add.s64 	%rd16, %rd14, %rd12;
	ld.global.f32 	%f21, [%rd16];
	fma.rn.f32 	%f22, %f20, %f21, %f19;
	add.s64 	%rd17, %rd15, %rd12;
	ld.global.f32 	%f23, [%rd17];
	add.s64 	%rd18, %rd16, %rd12;
	ld.global.f32 	%f24, [%rd18];
	fma.rn.f32 	%f33, %f23, %f24, %f22;
	add.s32 	%r36, %r29, %r36;
	setp.lt.s32 	%p6, %r36, %r18;
	@%p6 bra 	$L__BB0_6;
$L__BB0_7:
	shl.b32 	%r30, %r1, 2;
	mov.u32 	%r31, sdata;
	add.s32 	%r15, %r31, %r30;
	st.shared.f32 	[%r15], %f33;
	bar.sync 	0;
	setp.lt.u32 	%p7, %r38, 2;
	@%p7 bra 	$L__BB0_11;
$L__BB0_8:
	shr.u32 	%r17, %r38, 1;
	setp.ge.u32 	%p8, %r1, %r17;
	@%p8 bra 	$L__BB0_10;
	shl.b32 	%r32, %r17, 2;
	add.s32 	%r33, %r15, %r32;
	ld.shared.f32 	%f25, [%r33];
	ld.shared.f32 	%f26, [%r15];
	add.f32 	%f27, %f25, %f26;
	st.shared.f32 	[%r15], %f27;
$L__BB0_10:
	bar.sync 	0;
	setp.gt.u32 	%p9, %r38, 3;
	mov.u32 	%r38, %r17;
	@%p9 bra 	$L__BB0_8;
$L__BB0_11:
	setp.ne.s32 	%p10, %r1, 0;
	@%p10 bra 	$L__BB0_13;
	ld.shared.f32 	%f28, [sdata];
	cvta.to.global.u64 	%rd19, %rd3;
	mul.wide.u32 	%rd20, %r2, 4;
	add.s64 	%rd21, %rd19, %rd20;
	st.global.f32 	[%rd21], %f28;
$L__BB0_13:
	ret;

}
	// .globl	_Z12reduce_finalPfi
.visible .entry _Z12reduce_finalPfi(
	.param .u64 .ptr .align 1 _Z12reduce_finalPfi_param_0,
	.param .u32 _Z12reduce_finalPfi_param_1
)
{
	.reg .pred 	%p<6>;
	.reg .b32 	%r<13>;
	.reg .b32 	%f<6>;
	.reg .b64 	%rd<5>;

	ld.param.u64 	%rd2, [_Z12reduce_finalPfi_param_0];
	ld.param.u32 	%r6, [_Z12reduce_finalPfi_param_1];
	cvta.to.global.u64 	%rd1, %rd2;
	mov.u32 	%r1, %tid.x;
	setp.ge.s32 	%p1, %r1, %r6;
	shl.b32 	%r7, %r1, 2;
	mov.u32 	%r8, sdata;
	add.s32 	%r2, %r8, %r7;
	@%p1 bra 	$L__BB1_2;
	mul.wide.u32 	%rd3, %r1, 4;
	add.s64 	%rd4, %rd1, %rd3;
	ld.global.f32 	%f1, [%rd4];
	st.shared.f32 	[%r2], %f1;
	bra.uni 	$L__BB1_3;
$L__BB1_2:
	mov.b32 	%r9, 0;
	st.shared.u32 	[%r2], %r9;
$L__BB1_3:
	bar.sync 	0;
	mov.u32 	%r12, %ntid.x;
	setp.lt.u32 	%p2, %r12, 2;
	@%p2 bra 	$L__BB1_7;
$L__BB1_4:
	shr.u32 	%r5, %r12, 1;
	setp.ge.u32 	%p3, %r1, %r5;
	@%p3 bra 	$L__BB1_6;
	shl.b32 	%r10, %r5, 2;
	add.s32 	%r11, %r2, %r10;
	ld.shared.f32 	%f2, [%r11];
	ld.shared.f32 	%f3, [%r2];
	add.f32 	%f4, %f2, %f3;
	st.shared.f32 	[%r2], %f4;
$L__BB1_6:
	bar.sync 	0;
	setp.gt.u32 	%p4, %r12, 3;
	mov.u32 	%r12, %r5;
	@%p4 bra 	$L__BB1_4;
$L__BB1_7:
	setp.ne.s32 	%p5, %r1, 0;
	@%p5 bra 	$L__BB1_9;
	ld.shared.f32 	%f5, [sdata];
	st.global.f32 	[%rd1], %f5;
$L__BB1_9:
	ret;

}


// ===== COMPILED SASS (sm_100) =====

	.target	sm_100

	.elftype	@"ET_EXEC"


//--------------------- .note.nv.tkinfo           --------------------------
	.section	.note.nv.tkinfo,"",@"SHT_NOTE"
	.sectionflags	@"SHF_NOTE_NV_TKINFO"
	.tkinfo
        /*0018*/ 	.word	0x00000002
        /*0030*/ 	.string	""
        /*0030*/ 	.string	"ptxas"
        /*0030*/ 	.string	"Cuda compilation tools, release 13.0, V13.0.88"
        /*0030*/ 	.string	"Build cuda_13.0.r13.0/compiler.36424714_0"
        /*0030*/ 	.string	"-arch sm_100 -m 64 "



//--------------------- .note.nv.cuinfo           --------------------------
	.section	.note.nv.cuinfo,"",@"SHT_NOTE"
	.sectionflags	@"SHF_NOTE_NV_CUINFO"
        /*0018*/ 	.short	0x0002
        /*001a*/ 	.short	0x0064
        /*001c*/ 	.short	0x0082
	.zero		2


//--------------------- .nv.info                  --------------------------
	.section	.nv.info,"",@"SHT_CUDA_INFO"
	.align	4


	//----- nvinfo : EIATTR_REGCOUNT
	.align		4
        /*0000*/ 	.byte	0x04, 0x2f
        /*0002*/ 	.short	(.L_1 - .L_0)
	.align		4
.L_0:
        /*0004*/ 	.word	index@(_Z11dot_partialPKfS0_Pfi)
        /*0008*/ 	.word	0x0000001b


	//----- nvinfo : EIATTR_FRAME_SIZE
	.align		4
.L_1:
        /*000c*/ 	.byte	0x04, 0x11
        /*000e*/ 	.short	(.L_3 - .L_2)
	.align		4
.L_2:
        /*0010*/ 	.word	index@(_Z11dot_partialPKfS0_Pfi)
        /*0014*/ 	.word	0x00000000


	//----- nvinfo : EIATTR_REGCOUNT
	.align		4
.L_3:
        /*0018*/ 	.byte	0x04, 0x2f
        /*001a*/ 	.short	(.L_5 - .L_4)
	.align		4
.L_4:
        /*001c*/ 	.word	index@(_Z12reduce_finalPfi)
        /*0020*/ 	.word	0x0000000a


	//----- nvinfo : EIATTR_FRAME_SIZE
	.align		4
.L_5:
        /*0024*/ 	.byte	0x04, 0x11
        /*0026*/ 	.short	(.L_7 - .L_6)
	.align		4
.L_6:
        /*0028*/ 	.word	index@(_Z12reduce_finalPfi)
        /*002c*/ 	.word	0x00000000


	//----- nvinfo : EIATTR_MIN_STACK_SIZE
	.align		4
.L_7:
        /*0030*/ 	.byte	0x04, 0x12
        /*0032*/ 	.short	(.L_9 - .L_8)
	.align		4
.L_8:
        /*0034*/ 	.word	index@(_Z12reduce_finalPfi)
        /*0038*/ 	.word	0x00000000


	//----- nvinfo : EIATTR_MIN_STACK_SIZE
	.align		4
.L_9:
        /*003c*/ 	.byte	0x04, 0x12
        /*003e*/ 	.short	(.L_11 - .L_10)
	.align		4
.L_10:
        /*0040*/ 	.word	index@(_Z11dot_partialPKfS0_Pfi)
        /*0044*/ 	.word	0x00000000
.L_11:


//--------------------- .nv.compat                --------------------------
	.section	.nv.compat,"",@"SHT_CUDA_COMPAT_INFO"
	.align	4
        /*0000*/ 	.byte	0x02, 0x09, 0x00, 0x00, 0x02, 0x02, 0x01, 0x00, 0x02, 0x05, 0x05, 0x00, 0x03, 0x07, 0x01, 0x01
        /*0010*/ 	.byte	0x02, 0x03, 0x00, 0x00, 0x02, 0x06, 0x01, 0x00, 0x04, 0x0b, 0x08, 0x00, 0x09, 0x00, 0x00, 0x00
        /*0020*/ 	.byte	0x00, 0x00, 0x00, 0x00


//--------------------- .nv.info._Z12reduce_finalPfi --------------------------
	.section	.nv.info._Z12reduce_finalPfi,"",@"SHT_CUDA_INFO"
	.sectionflags	@""
	.align	4


	//----- nvinfo : EIATTR_CUDA_API_VERSION
	.align		4
        /*0000*/ 	.byte	0x04, 0x37
        /*0002*/ 	.short	(.L_13 - .L_12)
.L_12:
        /*0004*/ 	.word	0x00000082


	//----- nvinfo : EIATTR_KPARAM_INFO
	.align		4
.L_13:
        /*0008*/ 	.byte	0x04, 0x17
        /*000a*/ 	.short	(.L_15 - .L_14)
.L_14:
        /*000c*/ 	.word	0x00000000
        /*0010*/ 	.short	0x0001
        /*0012*/ 	.short	0x0008
        /*0014*/ 	.byte	0x00, 0xf0, 0x11, 0x00


	//----- nvinfo : EIATTR_KPARAM_INFO
	.align		4
.L_15:
        /*0018*/ 	.byte	0x04, 0x17
        /*001a*/ 	.short	(.L_17 - .L_16)
.L_16:
        /*001c*/ 	.word	0x00000000
        /*0020*/ 	.short	0x0000
        /*0022*/ 	.short	0x0000
        /*0024*/ 	.byte	0x00, 0xf5, 0x21, 0x00


	//----- nvinfo : EIATTR_SPARSE_MMA_MASK
	.align		4
.L_17:
        /*0028*/ 	.byte	0x03, 0x50
        /*002a*/ 	.short	0x0000


	//----- nvinfo : EIATTR_MAXREG_COUNT
	.align		4
        /*002c*/ 	.byte	0x03, 0x1b
        /*002e*/ 	.short	0x00ff


	//----- nvinfo : EIATTR_NUM_BARRIERS
	.align		4
        /*0030*/ 	.byte	0x02, 0x4c
        /*0032*/ 	.byte	0x01
	.zero		1


	//----- nvinfo : EIATTR_MERCURY_ISA_VERSION
	.align		4
        /*0034*/ 	.byte	0x03, 0x5f
        /*0036*/ 	.short	0x0101


	//----- nvinfo : EIATTR_VRC_CTA_INIT_COUNT
	.align		4
        /*0038*/ 	.byte	0x02, 0x4a
	.zero		1
	.zero		1


	//----- nvinfo : EIATTR_EXIT_INSTR_OFFSETS
	.align		4
        /*003c*/ 	.byte	0x04, 0x1c
        /*003e*/ 	.short	(.L_19 - .L_18)


	//   ....[0]....
.L_18:
        /*0040*/ 	.word	0x000001f0


	//   ....[1]....
        /*0044*/ 	.word	0x00000260


	//----- nvinfo : EIATTR_CBANK_PARAM_SIZE
	.align		4
.L_19:
        /*0048*/ 	.byte	0x03, 0x19
        /*004a*/ 	.short	0x000c


	//----- nvinfo : EIATTR_PARAM_CBANK
	.align		4
        /*004c*/ 	.byte	0x04, 0x0a
        /*004e*/ 	.short	(.L_21 - .L_20)
	.align		4
.L_20:
        /*0050*/ 	.word	index@(.nv.constant0._Z12reduce_finalPfi)
        /*0054*/ 	.short	0x0380
        /*0056*/ 	.short	0x000c


	//----- nvinfo : EIATTR_SW_WAR
	.align		4
.L_21:
        /*0058*/ 	.byte	0x04, 0x36
        /*005a*/ 	.short	(.L_23 - .L_22)
.L_22:
        /*005c*/ 	.word	0x00000008
.L_23:


//--------------------- .nv.info._Z11dot_partialPKfS0_Pfi --------------------------
	.section	.nv.info._Z11dot_partialPKfS0_Pfi,"",@"SHT_CUDA_INFO"
	.sectionflags	@""
	.align	4


	//----- nvinfo : EIATTR_CUDA_API_VERSION
	.align		4
        /*0000*/ 	.byte	0x04, 0x37
        /*0002*/ 	.short	(.L_25 - .L_24)
.L_24:
        /*0004*/ 	.word	0x00000082


	//----- nvinfo : EIATTR_KPARAM_INFO
	.align		4
.L_25:
        /*0008*/ 	.byte	0x04, 0x17
        /*000a*/ 	.short	(.L_27 - .L_26)
.L_26:
        /*000c*/ 	.word	0x00000000
        /*0010*/ 	.short	0x0003
        /*0012*/ 	.short	0x0018
        /*0014*/ 	.byte	0x00, 0xf0, 0x11, 0x00


	//----- nvinfo : EIATTR_KPARAM_INFO
	.align		4
.L_27:
        /*0018*/ 	.byte	0x04, 0x17
        /*001a*/ 	.short	(.L_29 - .L_28)
.L_28:
        /*001c*/ 	.word	0x00000000
        /*0020*/ 	.short	0x0002
        /*0022*/ 	.short	0x0010
        /*0024*/ 	.byte	0x00, 0xf5, 0x21, 0x00


	//----- nvinfo : EIATTR_KPARAM_INFO
	.align		4
.L_29:
        /*0028*/ 	.byte	0x04, 0x17
        /*002a*/ 	.short	(.L_31 - .L_30)
.L_30:
        /*002c*/ 	.word	0x00000000
        /*0030*/ 	.short	0x0001
        /*0032*/ 	.short	0x0008
        /*0034*/ 	.byte	0x00, 0xf5, 0x21, 0x00


	//----- nvinfo : EIATTR_KPARAM_INFO
	.align		4
.L_31:
        /*0038*/ 	.byte	0x04, 0x17
        /*003a*/ 	.short	(.L_33 - .L_32)
.L_32:
        /*003c*/ 	.word	0x00000000
        /*0040*/ 	.short	0x0000
        /*0042*/ 	.short	0x0000
        /*0044*/ 	.byte	0x00, 0xf5, 0x21, 0x00


	//----- nvinfo : EIATTR_SPARSE_MMA_MASK
	.align		4
.L_33:
        /*0048*/ 	.byte	0x03, 0x50
        /*004a*/ 	.short	0x0000


	//----- nvinfo : EIATTR_MAXREG_COUNT
	.align		4
        /*004c*/ 	.byte	0x03, 0x1b
        /*004e*/ 	.short	0x00ff


	//----- nvinfo : EIATTR_NUM_BARRIERS
	.align		4
        /*0050*/ 	.byte	0x02, 0x4c
        /*0052*/ 	.byte	0x01
	.zero		1


	//----- nvinfo : EIATTR_MERCURY_ISA_VERSION
	.align		4
        /*0054*/ 	.byte	0x03, 0x5f
        /*0056*/ 	.short	0x0101


	//----- nvinfo : EIATTR_VRC_CTA_INIT_COUNT
	.align		4
        /*0058*/ 	.byte	0x02, 0x4a
	.zero		1
	.zero		1


	//----- nvinfo : EIATTR_EXIT_INSTR_OFFSETS
	.align		4
        /*005c*/ 	.byte	0x04, 0x1c
        /*005e*/ 	.short	(.L_35 - .L_34)


	//   ....[0]....
.L_34:
        /*0060*/ 	.word	0x000006b0


	//   ....[1]....
        /*0064*/ 	.word	0x00000730


	//----- nvinfo : EIATTR_CRS_STACK_SIZE
	.align		4
.L_35:
        /*0068*/ 	.byte	0x04, 0x1e
        /*006a*/ 	.short	(.L_37 - .L_36)
.L_36:
        /*006c*/ 	.word	0x00000000


	//----- nvinfo : EIATTR_CBANK_PARAM_SIZE
	.align		4
.L_37:
        /*0070*/ 	.byte	0x03, 0x19
        /*0072*/ 	.short	0x001c


	//----- nvinfo : EIATTR_PARAM_CBANK
	.align		4
        /*0074*/ 	.byte	0x04, 0x0a
        /*0076*/ 	.short	(.L_39 - .L_38)
	.align		4
.L_38:
        /*0078*/ 	.word	index@(.nv.constant0._Z11dot_partialPKfS0_Pfi)
        /*007c*/ 	.short	0x0380
        /*007e*/ 	.short	0x001c


	//----- nvinfo : EIATTR_SW_WAR
	.align		4
.L_39:
        /*0080*/ 	.byte	0x04, 0x36
        /*0082*/ 	.short	(.L_41 - .L_40)
.L_40:
        /*0084*/ 	.word	0x00000008
.L_41:


//--------------------- .nv.callgraph             --------------------------
	.section	.nv.callgraph,"",@"SHT_CUDA_CALLGRAPH"
	.align	4
	.sectionentsize	8
	.align		4
        /*0000*/ 	.word	0x00000000
	.align		4
        /*0004*/ 	.word	0xffffffff
	.align		4
        /*0008*/ 	.word	0x00000000
	.align		4
        /*000c*/ 	.word	0xfffffffe
	.align		4
        /*0010*/ 	.word	0x00000000
	.align		4
        /*0014*/ 	.word	0xfffffffd
	.align		4
        /*0018*/ 	.word	0x00000000
	.align		4
        /*001c*/ 	.word	0xfffffffc


//--------------------- .text._Z12reduce_finalPfi --------------------------
	.section	.text._Z12reduce_finalPfi,"ax",@progbits
	.align	128
        .global         _Z12reduce_finalPfi
        .type           _Z12reduce_finalPfi,@function
        .size           _Z12reduce_finalPfi,(.L_x_12 - _Z12reduce_finalPfi)
        .other          _Z12reduce_finalPfi,@"STO_CUDA_ENTRY STV_DEFAULT"
_Z12reduce_finalPfi:
.text._Z12reduce_finalPfi:
[----:B------:R-:W-:Y:S01]  /*0000*/  LDC R1, c[0x0][0x37c] ;  /* 0x0000df00ff017b82 */ /* 0x000fe20000000800 */
[----:B------:R-:W0:Y:S01]  /*0010*/  S2R R7, SR_TID.X ;  /* 0x0000000000077919 */ /* 0x000e220000002100 */
[----:B------:R-:W0:Y:S01]  /*0020*/  LDCU UR4, c[0x0][0x388] ;  /* 0x00007100ff0477ac */ /* 0x000e220008000800 */
[----:B------:R-:W1:Y:S01]  /*0030*/  LDCU.64 UR6, c[0x0][0x358] ;  /* 0x00006b00ff0677ac */ /* 0x000e620008000a00 */
[----:B0-----:R-:W-:-:S13]  /*0040*/  ISETP.GE.AND P1, PT, R7, UR4, PT ;  /* 0x0000000407007c0c */ /* 0x001fda000bf26270 */
[----:B------:R-:W0:Y:S02]  /*0050*/  @!P1 LDC.64 R2, c[0x0][0x380] ;  /* 0x0000e000ff029b82 */ /* 0x000e240000000a00 */
[----:B0-----:R-:W-:-:S06]  /*0060*/  @!P1 IMAD.WIDE.U32 R2, R7, 0x4, R2 ;  /* 0x0000000407029825 */ /* 0x001fcc00078e0002 */
[----:B-1----:R-:W2:Y:S01]  /*0070*/  @!P1 LDG.E R3, desc[UR6][R2.64] ;  /* 0x0000000602039981 */ /* 0x002ea2000c1e1900 */
[----:B------:R-:W0:Y:S01]  /*0080*/  S2UR UR5, SR_CgaCtaId ;  /* 0x00000000000579c3 */ /* 0x000e220000008800 */
[----:B------:R-:W-:Y:S01]  /*0090*/  UMOV UR4, 0x400 ;  /* 0x0000040000047882 */ /* 0x000fe20000000000 */
[----:B------:R-:W1:Y:S01]  /*00a0*/  LDCU UR8, c[0x0][0x360] ;  /* 0x00006c00ff0877ac */ /* 0x000e620008000800 */
[----:B------:R-:W-:Y:S01]  /*00b0*/  ISETP.NE.AND P0, PT, R7, RZ, PT ;  /* 0x000000ff0700720c */ /* 0x000fe20003f05270 */
[----:B-1----:R-:W-:Y:S02]  /*00c0*/  UISETP.GE.U32.AND UP0, UPT, UR8, 0x2, UPT ;  /* 0x000000020800788c */ /* 0x002fe4000bf06070 */
[----:B0-----:R-:W-:-:S06]  /*00d0*/  ULEA UR4, UR5, UR4, 0x18 ;  /* 0x0000000405047291 */ /* 0x001fcc000f8ec0ff */
[----:B------:R-:W-:-:S05]  /*00e0*/  LEA R0, R7, UR4, 0x2 ;  /* 0x0000000407007c11 */ /* 0x000fca000f8e10ff */
[----:B--2---:R0:W-:Y:S04]  /*00f0*/  @!P1 STS [R0], R3 ;  /* 0x0000000300009388 */ /* 0x0041e80000000800 */
[----:B------:R0:W-:Y:S01]  /*0100*/  @P1 STS [R0], RZ ;  /* 0x000000ff00001388 */ /* 0x0001e20000000800 */
[----:B------:R-:W-:Y:S06]  /*0110*/  BAR.SYNC.DEFER_BLOCKING 0x0 ;  /* 0x0000000000007b1d */ /* 0x000fec0000010000 */
[----:B------:R-:W-:Y:S05]  /*0120*/  BRA.U !UP0, `(.L_x_0) ;  /* 0x0000000108307547 */ /* 0x000fea000b800000 */
[----:B------:R-:W-:-:S07]  /*0130*/  IMAD.U32 R2, RZ, RZ, UR8 ;  /* 0x00000008ff027e24 */ /* 0x000fce000f8e00ff */
.L_x_1:
[----:B------:R-:W-:-:S04]  /*0140*/  SHF.R.U32.HI R6, RZ, 0x1, R2 ;  /* 0x00000001ff067819 */ /* 0x000fc80000011602 */
[----:B------:R-:W-:-:S13]  /*0150*/  ISETP.GE.U32.AND P1, PT, R7, R6, PT ;  /* 0x000000060700720c */ /* 0x000fda0003f26070 */
[----:B0-----:R-:W-:Y:S01]  /*0160*/  @!P1 IMAD R3, R6, 0x4, R0 ;  /* 0x0000000406039824 */ /* 0x001fe200078e0200 */
[----:B------:R-:W-:Y:S05]  /*0170*/  @!P1 LDS R4, [R0] ;  /* 0x0000000000049984 */ /* 0x000fea0000000800 */
[----:B------:R-:W0:Y:S02]  /*0180*/  @!P1 LDS R3, [R3] ;  /* 0x0000000003039984 */ /* 0x000e240000000800 */
[----:B0-----:R-:W-:-:S05]  /*0190*/  @!P1 FADD R5, R3, R4 ;  /* 0x0000000403059221 */ /* 0x001fca0000000000 */
[----:B------:R1:W-:Y:S01]  /*01a0*/  @!P1 STS [R0], R5 ;  /* 0x0000000500009388 */ /* 0x0003e20000000800 */
[----:B------:R-:W-:Y:S01]  /*01b0*/  BAR.SYNC.DEFER_BLOCKING 0x0 ;  /* 0x0000000000007b1d */ /* 0x000fe20000010000 */
[----:B------:R-:W-:Y:S01]  /*01c0*/  ISETP.GT.U32.AND P1, PT, R2, 0x3, PT ;  /* 0x000000030200780c */ /* 0x000fe20003f24070 */
[----:B------:R-:W-:-:S12]  /*01d0*/  IMAD.MOV.U32 R2, RZ, RZ, R6 ;  /* 0x000000ffff027224 */ /* 0x000fd800078e0006 */
[----:B-1----:R-:W-:Y:S05]  /*01e0*/  @P1 BRA `(.L_x_1) ;  /* 0xfffffffc00d41947 */ /* 0x002fea000383ffff */
.L_x_0:
[----:B------:R-:W-:Y:S05]  /*01f0*/  @P0 EXIT ;  /* 0x000000000000094d */ /* 0x000fea0003800000 */
[----:B------:R-:W1:Y:S01]  /*0200*/  S2UR UR5, SR_CgaCtaId ;  /* 0x00000000000579c3 */ /* 0x000e620000008800 */
[----:B------:R-:W-:-:S07]  /*0210*/  UMOV UR4, 0x400 ;  /* 0x0000040000047882 */ /* 0x000fce0000000000 */
[----:B0-----:R-:W0:Y:S01]  /*0220*/  LDC.64 R2, c[0x0][0x380] ;  /* 0x0000e000ff027b82 */ /* 0x001e220000000a00 */
[----:B-1----:R-:W-:-:S09]  /*0230*/  ULEA UR4, UR5, UR4, 0x18 ;  /* 0x0000000405047291 */ /* 0x002fd2000f8ec0ff */
[----:B------:R-:W0:Y:S04]  /*0240*/  LDS R5, [UR4] ;  /* 0x00000004ff057984 */ /* 0x000e280008000800 */
[----:B0-----:R-:W-:Y:S01]  /*0250*/  STG.E desc[UR6][R2.64], R5 ;  /* 0x0000000502007986 */ /* 0x001fe2000c101906 */
[----:B------:R-:W-:Y:S05]  /*0260*/  EXIT ;  /* 0x000000000000794d */ /* 0x000fea0003800000 */
.L_x_2:
[----:B------:R-:W-:-:S00]  /*0270*/  BRA `(.L_x_2) ;  /* 0xfffffffc00fc7947 */ /* 0x000fc0000383ffff */
[----:B------:R-:W-:-:S00]  /*0280*/  NOP ;  /* 0x0000000000007918 */ /* 0x000fc00000000000 */
[----:B------:R-:W-:-:S00]  /*0290*/  NOP ;  /* 0x0000000000007918 */ /* 0x000fc00000000000 */
[----:B------:R-:W-:-:S00]  /*02a0*/  NOP ;  /* 0x0000000000007918 */ /* 0x000fc00000000000 */
[----:B------:R-:W-:-:S00]  /*02b0*/  NOP ;  /* 0x0000000000007918 */ /* 0x000fc00000000000 */
[----:B------:R-:W-:-:S00]  /*02c0*/  NOP ;  /* 0x0000000000007918 */ /* 0x000fc00000000000 */
[----:B------:R-:W-:-:S00]  /*02d0*/  NOP ;  /* 0x0000000000007918 */ /* 0x000fc00000000000 */
[----:B------:R-:W-:-:S00]  /*02e0*/  NOP ;  /* 0x0000000000007918 */ /* 0x000fc00000000000 */
[----:B------:R-:W-:-:S00]  /*02f0*/  NOP ;  /* 0x0000000000007918 */ /* 0x000fc00000000000 */
.L_x_12:


//--------------------- .text._Z11dot_partialPKfS0_Pfi --------------------------
	.section	.text._Z11dot_partialPKfS0_Pfi,"ax",@progbits
	.align	128
        .global         _Z11dot_partialPKfS0_Pfi
        .type           _Z11dot_partialPKfS0_Pfi,@function
        .size           _Z11dot_partialPKfS0_Pfi,(.L_x_13 - _Z11dot_partialPKfS0_Pfi)
        .other          _Z11dot_partialPKfS0_Pfi,@"STO_CUDA_ENTRY STV_DEFAULT"
_Z11dot_partialPKfS0_Pfi:
.text._Z11dot_partialPKfS0_Pfi:
[----:B------:R-:W-:Y:S01]  /*0000*/  LDC R1, c[0x0][0x37c] ;  /* 0x0000df00ff017b82 */ /* 0x000fe20000000800 */
[----:B------:R-:W0:Y:S01]  /*0010*/  S2R R3, SR_TID.X ;  /* 0x0000000000037919 */ /* 0x000e220000002100 */
[----:B------:R-:W1:Y:S06]  /*0020*/  LDCU UR4, c[0x0][0x360] ;  /* 0x00006c00ff0477ac */ /* 0x000e6c0008000800 */
[----:B------:R-:W2:Y:S01]  /*0030*/  LDC R5, c[0x0][0x370] ;  /* 0x0000dc00ff057b82 */ /* 0x000ea20000000800 */
[----:B------:R-:W-:Y:S01]  /*0040*/  BSSY.RECONVERGENT B0, `(.L_x_3) ;  /* 0x0000052000007945 */ /* 0x000fe20003800200 */
[----:B------:R-:W0:Y:S01]  /*0050*/  S2R R0, SR_CTAID.X ;  /* 0x0000000000007919 */ /* 0x000e220000002500 */
[----:B------:R-:W3:Y:S01]  /*0060*/  LDCU UR5, c[0x0][0x398] ;  /* 0x00007300ff0577ac */ /* 0x000ee20008000800 */
[----:B------:R-:W-:Y:S01]  /*0070*/  HFMA2 R6, -RZ, RZ, 0, 0 ;  /* 0x00000000ff067431 */ /* 0x000fe200000001ff */
[----:B------:R-:W4:Y:S01]  /*0080*/  LDCU.64 UR6, c[0x0][0x358] ;  /* 0x00006b00ff0677ac */ /* 0x000f220008000a00 */
[----:B-1----:R-:W-:-:S02]  /*0090*/  IMAD.U32 R4, RZ, RZ, UR4 ;  /* 0x00000004ff047e24 */ /* 0x002fc4000f8e00ff */
[----:B--2---:R-:W-:Y:S02]  /*00a0*/  IMAD R5, R5, UR4, RZ ;  /* 0x0000000405057c24 */ /* 0x004fe4000f8e02ff */
[----:B0-----:R-:W-:-:S05]  /*00b0*/  IMAD R2, R0, UR4, R3 ;  /* 0x0000000400027c24 */ /* 0x001fca000f8e0203 */
[----:B---3--:R-:W-:-:S13]  /*00c0*/  ISETP.GE.AND P0, PT, R2, UR5, PT ;  /* 0x0000000502007c0c */ /* 0x008fda000bf06270 */
[----:B----4-:R-:W-:Y:S05]  /*00d0*/  @P0 BRA `(.L_x_4) ;  /* 0x0000000400200947 */ /* 0x010fea0003800000 */
[----:B------:R-:W0:Y:S01]  /*00e0*/  I2F.U32.RP R11, R5 ;  /* 0x00000005000b7306 */ /* 0x000e220000209000 */
[C---:B------:R-:W-:Y:S01]  /*00f0*/  IADD3 R8, PT, PT, R5.reuse, R2, RZ ;  /* 0x0000000205087210 */ /* 0x040fe20007ffe0ff */
[----:B------:R-:W-:Y:S01]  /*0100*/  IMAD.MOV R13, RZ, RZ, -R5 ;  /* 0x000000ffff0d7224 */ /* 0x000fe200078e0a05 */
[----:B------:R-:W-:Y:S01]  /*0110*/  ISETP.NE.U32.AND P2, PT, R5, RZ, PT ;  /* 0x000000ff0500720c */ /* 0x000fe20003f45070 */
[----:B------:R-:W-:Y:S01]  /*0120*/  BSSY.RECONVERGENT B1, `(.L_x_5) ;  /* 0x0000029000017945 */ /* 0x000fe20003800200 */
[C---:B------:R-:W-:Y:S02]  /*0130*/  ISETP.GE.AND P0, PT, R8.reuse, UR5, PT ;  /* 0x0000000508007c0c */ /* 0x040fe4000bf06270 */
[----:B------:R-:W-:Y:S02]  /*0140*/  VIMNMX R9, PT, PT, R8, UR5, !PT ;  /* 0x0000000508097c48 */ /* 0x000fe4000ffe0100 */
[----:B------:R-:W-:-:S04]  /*0150*/  SEL R10, RZ, 0x1, P0 ;  /* 0x00000001ff0a7807 */ /* 0x000fc80000000000 */
[----:B------:R-:W-:Y:S01]  /*0160*/  IADD3 R8, PT, PT, R9, -R8, -R10 ;  /* 0x8000000809087210 */ /* 0x000fe20007ffe80a */
[----:B0-----:R-:W0:Y:S02]  /*0170*/  MUFU.RCP R11, R11 ;  /* 0x0000000b000b7308 */ /* 0x001e240000001000 */
[----:B0-----:R-:W-:-:S06]  /*0180*/  IADD3 R6, PT, PT, R11, 0xffffffe, RZ ;  /* 0x0ffffffe0b067810 */ /* 0x001fcc0007ffe0ff */
[----:B------:R0:W1:Y:S02]  /*0190*/  F2I.FTZ.U32.TRUNC.NTZ R7, R6 ;  /* 0x0000000600077305 */ /* 0x000064000021f000 */
[----:B0-----:R-:W-:Y:S02]  /*01a0*/  IMAD.MOV.U32 R6, RZ, RZ, RZ ;  /* 0x000000ffff067224 */ /* 0x001fe400078e00ff */
[----:B-1----:R-:W-:-:S04]  /*01b0*/  IMAD R13, R13, R7, RZ ;  /* 0x000000070d0d7224 */ /* 0x002fc800078e02ff */
[----:B------:R-:W-:-:S06]  /*01c0*/  IMAD.HI.U32 R7, R7, R13, R6 ;  /* 0x0000000d07077227 */ /* 0x000fcc00078e0006 */
[----:B------:R-:W-:-:S05]  /*01d0*/  IMAD.HI.U32 R7, R7, R8, RZ ;  /* 0x0000000807077227 */ /* 0x000fca00078e00ff */
[----:B------:R-:W-:-:S05]  /*01e0*/  IADD3 R6, PT, PT, -R7, RZ, RZ ;  /* 0x000000ff07067210 */ /* 0x000fca0007ffe1ff */
[----:B------:R-:W-:-:S05]  /*01f0*/  IMAD R8, R5, R6, R8 ;  /* 0x0000000605087224 */ /* 0x000fca00078e0208 */
[----:B------:R-:W-:-:S13]  /*0200*/  ISETP.GE.U32.AND P0, PT, R8, R5, PT ;  /* 0x000000050800720c */ /* 0x000fda0003f06070 */
[----:B------:R-:W-:Y:S01]  /*0210*/  @P0 IMAD.IADD R8, R8, 0x1, -R5 ;  /* 0x0000000108080824 */ /* 0x000fe200078e0a05 */
[----:B------:R-:W-:-:S04]  /*0220*/  @P0 IADD3 R7, PT, PT, R7, 0x1, RZ ;  /* 0x0000000107070810 */ /* 0x000fc80007ffe0ff */
[----:B------:R-:W-:-:S13]  /*0230*/  ISETP.GE.U32.AND P1, PT, R8, R5, PT ;  /* 0x000000050800720c */ /* 0x000fda0003f26070 */
[----:B------:R-:W-:Y:S01]  /*0240*/  @P1 VIADD R7, R7, 0x1 ;  /* 0x0000000107071836 */ /* 0x000fe20000000000 */
[----:B------:R-:W-:-:S04]  /*0250*/  @!P2 LOP3.LUT R7, RZ, R5, RZ, 0x33, !PT ;  /* 0x00000005ff07a212 */ /* 0x000fc800078e33ff */
[----:B------:R-:W-:-:S04]  /*0260*/  IADD3 R7, PT, PT, R10, R7, RZ ;  /* 0x000000070a077210 */ /* 0x000fc80007ffe0ff */
[C---:B------:R-:W-:Y:S02]  /*0270*/  LOP3.LUT R6, R7.reuse, 0x3, RZ, 0xc0, !PT ;  /* 0x0000000307067812 */ /* 0x040fe400078ec0ff */
[----:B------:R-:W-:Y:S02]  /*0280*/  ISETP.GE.U32.AND P1, PT, R7, 0x3, PT ;  /* 0x000000030700780c */ /* 0x000fe40003f26070 */
[----:B------:R-:W-:Y:S01]  /*0290*/  ISETP.NE.AND P0, PT, R6, 0x3, PT ;  /* 0x000000030600780c */ /* 0x000fe20003f05270 */
[----:B------:R-:W-:-:S12]  /*02a0*/  IMAD.MOV.U32 R6, RZ, RZ, RZ ;  /* 0x000000ffff067224 */ /* 0x000fd800078e00ff */
[----:B------:R-:W-:Y:S05]  /*02b0*/  @!P0 BRA `(.L_x_6) ;  /* 0x00000000003c8947 */ /* 0x000fea0003800000 */
[----:B------:R-:W0:Y:S01]  /*02c0*/  LDC.64 R8, c[0x0][0x380] ;  /* 0x0000e000ff087b82 */ /* 0x000e220000000a00 */
[----:B------:R-:W-:-:S04]  /*02d0*/  IADD3 R6, PT, PT, R7, 0x1, RZ ;  /* 0x0000000107067810 */ /* 0x000fc80007ffe0ff */
[----:B------:R-:W-:Y:S01]  /*02e0*/  LOP3.LUT R7, R6, 0x3, RZ, 0xc0, !PT ;  /* 0x0000000306077812 */ /* 0x000fe200078ec0ff */
[----:B------:R-:W-:Y:S02]  /*02f0*/  IMAD.MOV.U32 R6, RZ, RZ, RZ ;  /* 0x000000ffff067224 */ /* 0x000fe400078e00ff */
[----:B------:R-:W1:Y:S01]  /*0300*/  LDC.64 R10, c[0x0][0x388] ;  /* 0x0000e200ff0a7b82 */ /* 0x000e620000000a00 */
[----:B------:R-:W-:-:S07]  /*0310*/  IADD3 R7, PT, PT, -R7, RZ, RZ ;  /* 0x000000ff07077210 */ /* 0x000fce0007ffe1ff */
.L_x_7:
[----:B-1----:R-:W-:-:S04]  /*0320*/  IMAD.WIDE R12, R2, 0x4, R10 ;  /* 0x00000004020c7825 */ /* 0x002fc800078e020a */
[----:B0-----:R-:W-:Y:S02]  /*0330*/  IMAD.WIDE R14, R2, 0x4, R8 ;  /* 0x00000004020e7825 */ /* 0x001fe400078e0208 */
[----:B------:R-:W2:Y:S04]  /*0340*/  LDG.E R12, desc[UR6][R12.64] ;  /* 0x000000060c0c7981 */ /* 0x000ea8000c1e1900 */
[----:B------:R-:W2:Y:S01]  /*0350*/  LDG.E R15, desc[UR6][R14.64] ;  /* 0x000000060e0f7981 */ /* 0x000ea2000c1e1900 */
[----:B------:R-:W-:Y:S01]  /*0360*/  VIADD R7, R7, 0x1 ;  /* 0x0000000107077836 */ /* 0x000fe20000000000 */
[----:B------:R-:W-:-:S04]  /*0370*/  IADD3 R2, PT, PT, R5, R2, RZ ;  /* 0x0000000205027210 */ /* 0x000fc80007ffe0ff */
[----:B------:R-:W-:Y:S01]  /*0380*/  ISETP.NE.AND P0, PT, R7, RZ, PT ;  /* 0x000000ff0700720c */ /* 0x000fe20003f05270 */
[----:B--2---:R-:W-:-:S12]  /*0390*/  FFMA R6, R15, R12, R6 ;  /* 0x0000000c0f067223 */ /* 0x004fd80000000006 */
[----:B------:R-:W-:Y:S05]  /*03a0*/  @P0 BRA `(.L_x_7) ;  /* 0xfffffffc00dc0947 */ /* 0x000fea000383ffff */
.L_x_6:
[----:B------:R-:W-:Y:S05]  /*03b0*/  BSYNC.RECONVERGENT B1 ;  /* 0x0000000000017941 */ /* 0x000fea0003800200 */
.L_x_5:
[----:B------:R-:W-:Y:S05]  /*03c0*/  @!P1 BRA `(.L_x_4) ;  /* 0x0000000000649947 */ /* 0x000fea0003800000 */
.L_x_8:
[----:B------:R-:W0:Y:S08]  /*03d0*/  LDC.64 R8, c[0x0][0x380] ;  /* 0x0000e000ff087b82 */ /* 0x000e300000000a00 */
[----:B------:R-:W1:Y:S01]  /*03e0*/  LDC.64 R10, c[0x0][0x388] ;  /* 0x0000e200ff0a7b82 */ /* 0x000e620000000a00 */
[----:B0-----:R-:W-:-:S04]  /*03f0*/  IMAD.WIDE R20, R2, 0x4, R8 ;  /* 0x0000000402147825 */ /* 0x001fc800078e0208 */
[----:B------:R-:W-:Y:S02]  /*0400*/  IMAD.WIDE R18, R5, 0x4, R20 ;  /* 0x0000000405127825 */ /* 0x000fe400078e0214 */
[----:B------:R-:W2:Y:S02]  /*0410*/  LDG.E R21, desc[UR6][R20.64] ;  /* 0x0000000614157981 */ /* 0x000ea4000c1e1900 */
[----:B-1----:R-:W-:-:S04]  /*0420*/  IMAD.WIDE R22, R2, 0x4, R10 ;  /* 0x0000000402167825 */ /* 0x002fc800078e020a */
[C---:B------:R-:W-:Y:S02]  /*0430*/  IMAD.WIDE R10, R5.reuse, 0x4, R22 ;  /* 0x00000004050a7825 */ /* 0x040fe400078e0216 */
[----:B------:R-:W2:Y:S02]  /*0440*/  LDG.E R22, desc[UR6][R22.64] ;  /* 0x0000000616167981 */ /* 0x000ea4000c1e1900 */
[C---:B------:R-:W-:Y:S02]  /*0450*/  IMAD.WIDE R12, R5.reuse, 0x4, R18 ;  /* 0x00000004050c7825 */ /* 0x040fe400078e0212 */
[----:B------:R-:W3:Y:S02]  /*0460*/  LDG.E R18, desc[UR6][R18.64] ;  /* 0x0000000612127981 */ /* 0x000ee4000c1e1900 */
[C---:B------:R-:W-:Y:S02]  /*0470*/  IMAD.WIDE R8, R5.reuse, 0x4, R10 ;  /* 0x0000000405087825 */ /* 0x040fe400078e020a */
[----:B------:R-:W3:Y:S02]  /*0480*/  LDG.E R10, desc[UR6][R10.64] ;  /* 0x000000060a0a7981 */ /* 0x000ee4000c1e1900 */
[----:B------:R-:W-:-:S02]  /*0490*/  IMAD.WIDE R16, R5, 0x4, R12 ;  /* 0x0000000405107825 */ /* 0x000fc400078e020c */
[----:B------:R-:W4:Y:S02]  /*04a0*/  LDG.E R24, desc[UR6][R12.64] ;  /* 0x000000060c187981 */ /* 0x000f24000c1e1900 */
[C---:B------:R-:W-:Y:S02]  /*04b0*/  IMAD.WIDE R14, R5.reuse, 0x4, R8 ;  /* 0x00000004050e7825 */ /* 0x040fe400078e0208 */
[----:B------:R-:W4:Y:S04]  /*04c0*/  LDG.E R8, desc[UR6][R8.64] ;  /* 0x0000000608087981 */ /* 0x000f28000c1e1900 */
[----:B------:R-:W5:Y:S04]  /*04d0*/  LDG.E R16, desc[UR6][R16.64] ;  /* 0x0000000610107981 */ /* 0x000f68000c1e1900 */
[----:B------:R-:W5:Y:S01]  /*04e0*/  LDG.E R14, desc[UR6][R14.64] ;  /* 0x000000060e0e7981 */ /* 0x000f62000c1e1900 */
[----:B------:R-:W-:-:S05]  /*04f0*/  IMAD R2, R5, 0x4, R2 ;  /* 0x0000000405027824 */ /* 0x000fca00078e0202 */
[----:B------:R-:W-:Y:S01]  /*0500*/  ISETP.GE.AND P0, PT, R2, UR5, PT ;  /* 0x0000000502007c0c */ /* 0x000fe2000bf06270 */
[----:B--2---:R-:W-:-:S04]  /*0510*/  FFMA R21, R21, R22, R6 ;  /* 0x0000001615157223 */ /* 0x004fc80000000006 */
[----:B---3--:R-:W-:-:S04]  /*0520*/  FFMA R21, R18, R10, R21 ;  /* 0x0000000a12157223 */ /* 0x008fc80000000015 */
[----:B----4-:R-:W-:-:S04]  /*0530*/  FFMA R21, R24, R8, R21 ;  /* 0x0000000818157223 */ /* 0x010fc80000000015 */
[----:B-----5:R-:W-:Y:S01]  /*0540*/  FFMA R6, R16, R14, R21 ;  /* 0x0000000e10067223 */ /* 0x020fe20000000015 */
[----:B------:R-:W-:Y:S06]  /*0550*/  @!P0 BRA `(.L_x_8) ;  /* 0xfffffffc009c8947 */ /* 0x000fec000383ffff */
.L_x_4:
[----:B------:R-:W-:Y:S05]  /*0560*/  BSYNC.RECONVERGENT B0 ;  /* 0x0000000000007941 */ /* 0x000fea0003800200 */
.L_x_3:
[----:B------:R-:W0:Y:S01]  /*0570*/  S2UR UR5, SR_CgaCtaId ;  /* 0x00000000000579c3 */ /* 0x000e220000008800 */
[----:B------:R-:W-:Y:S01]  /*0580*/  UMOV UR4, 0x400 ;  /* 0x0000040000047882 */ /* 0x000fe20000000000 */
[----:B------:R-:W-:Y:S02]  /*0590*/  ISETP.GE.U32.AND P1, PT, R4, 0x2, PT ;  /* 0x000000020400780c */ /* 0x000fe40003f26070 */
[----:B------:R-:W-:Y:S01]  /*05a0*/  ISETP.NE.AND P0, PT, R3, RZ, PT ;  /* 0x000000ff0300720c */ /* 0x000fe20003f05270 */
[----:B0-----:R-:W-:-:S06]  /*05b0*/  ULEA UR4, UR5, UR4, 0x18 ;  /* 0x0000000405047291 */ /* 0x001fcc000f8ec0ff */
[----:B------:R-:W-:-:S05]  /*05c0*/  LEA R5, R3, UR4, 0x2 ;  /* 0x0000000403057c11 */ /* 0x000fca000f8e10ff */
[----:B------:R0:W-:Y:S01]  /*05d0*/  STS [R5], R6 ;  /* 0x0000000605007388 */ /* 0x0001e20000000800 */
[----:B------:R-:W-:Y:S06]  /*05e0*/  BAR.SYNC.DEFER_BLOCKING 0x0 ;  /* 0x0000000000007b1d */ /* 0x000fec0000010000 */
[----:B------:R-:W-:Y:S05]  /*05f0*/  @!P1 BRA `(.L_x_9) ;  /* 0x00000000002c9947 */ /* 0x000fea0003800000 */
.L_x_10:
[----:B------:R-:W-:-:S04]  /*0600*/  SHF.R.U32.HI R8, RZ, 0x1, R4 ;  /* 0x00000001ff087819 */ /* 0x000fc80000011604 */
[----:B------:R-:W-:-:S13]  /*0610*/  ISETP.GE.U32.AND P1, PT, R3, R8, PT ;  /* 0x000000080300720c */ /* 0x000fda0003f26070 */
[----:B------:R-:W-:Y:S01]  /*0620*/  @!P1 LEA R2, R8, R5, 0x2 ;  /* 0x0000000508029211 */ /* 0x000fe200078e10ff */
[----:B------:R-:W-:Y:S05]  /*0630*/  @!P1 LDS R7, [R5] ;  /* 0x0000000005079984 */ /* 0x000fea0000000800 */
[----:B------:R-:W0:Y:S02]  /*0640*/  @!P1 LDS R2, [R2] ;  /* 0x0000000002029984 */ /* 0x000e240000000800 */
[----:B0-----:R-:W-:-:S05]  /*0650*/  @!P1 FADD R6, R2, R7 ;  /* 0x0000000702069221 */ /* 0x001fca0000000000 */
[----:B------:R1:W-:Y:S01]  /*0660*/  @!P1 STS [R5], R6 ;  /* 0x0000000605009388 */ /* 0x0003e20000000800 */
[----:B------:R-:W-:Y:S01]  /*0670*/  BAR.SYNC.DEFER_BLOCKING 0x0 ;  /* 0x0000000000007b1d */ /* 0x000fe20000010000 */
[----:B------:R-:W-:Y:S02]  /*0680*/  ISETP.GT.U32.AND P1, PT, R4, 0x3, PT ;  /* 0x000000030400780c */ /* 0x000fe40003f24070 */
[----:B------:R-:W-:-:S11]  /*0690*/  MOV R4, R8 ;  /* 0x0000000800047202 */ /* 0x000fd60000000f00 */
[----:B-1----:R-:W-:Y:S05]  /*06a0*/  @P1 BRA `(.L_x_10) ;  /* 0xfffffffc00d41947 */ /* 0x002fea000383ffff */
.L_x_9:
[----:B------:R-:W-:Y:S05]  /*06b0*/  @P0 EXIT ;  /* 0x000000000000094d */ /* 0x000fea0003800000 */
[----:B------:R-:W1:Y:S01]  /*06c0*/  S2UR UR5, SR_CgaCtaId ;  /* 0x00000000000579c3 */ /* 0x000e620000008800 */
[----:B------:R-:W-:-:S07]  /*06d0*/  UMOV UR4, 0x400 ;  /* 0x0000040000047882 */ /* 0x000fce0000000000 */
[----:B------:R-:W2:Y:S01]  /*06e0*/  LDC.64 R2, c[0x0][0x390] ;  /* 0x0000e400ff027b82 */ /* 0x000ea20000000a00 */
[----:B-1----:R-:W-:Y:S01]  /*06f0*/  ULEA UR4, UR5, UR4, 0x18 ;  /* 0x0000000405047291 */ /* 0x002fe2000f8ec0ff */
[----:B--2---:R-:W-:-:S08]  /*0700*/  IMAD.WIDE.U32 R2, R0, 0x4, R2 ;  /* 0x0000000400027825 */ /* 0x004fd000078e0002 */
[----:B0-----:R-:W0:Y:S04]  /*0710*/  LDS R5, [UR4] ;  /* 0x00000004ff057984 */ /* 0x001e280008000800 */
[----:B0-----:R-:W-:Y:S01]  /*0720*/  STG.E desc[UR6][R2.64], R5 ;  /* 0x0000000502007986 */ /* 0x001fe2000c101906 */
[----:B------:R-:W-:Y:S05]  /*0730*/  EXIT ;  /* 0x000000000000794d */ /* 0x000fea0003800000 */
.L_x_11:
        /* <DEDUP_REMOVED lines=12> */
.L_x_13:


//--------------------- .nv.shared._Z12reduce_finalPfi --------------------------
	.section	.nv.shared._Z12reduce_finalPfi,"aw",@nobits
	.sectionflags	@""
	.align	16
	.zero		1024


//--------------------- .nv.shared.reserved.0     --------------------------
	.section	.nv.shared.reserved.0,"aw",@nobits
	.weak		__nv_reservedSMEM_offset_0_alias
	.size		__nv_reservedSMEM_offset_0_alias, 0, 64
	.other		__nv_reservedSMEM_offset_0_alias,@"STO_CUDA_RESERVED_SHARED STV_DEFAULT"
__nv_reservedSMEM_offset_0_alias:
	.zero		0
	.zero		64


//--------------------- .nv.shared._Z11dot_partialPKfS0_Pfi --------------------------
	.section	.nv.shared._Z11dot_partialPKfS0_Pfi,"aw",@nobits
	.sectionflags	@""
	.align	16
	.zero		1024


//--------------------- .nv.constant0._Z12reduce_finalPfi --------------------------
	.section	.nv.constant0._Z12reduce_finalPfi,"a",@progbits
	.sectionflags	@""
	.align	4
.nv.constant0._Z12reduce_finalPfi:
	.zero		908


//--------------------- .nv.constant0._Z11dot_partialPKfS0_Pfi --------------------------
	.section	.nv.constant0._Z11dot_partialPKfS0_Pfi,"a",@progbits
	.sectionflags	@""
	.align	4
.nv.constant0._Z11dot_partialPKfS0_Pfi:
	.zero		924


//--------------------- SYMBOLS --------------------------

	.type		.nv.reservedSmem.offset0,@object
	.size		.nv.reservedSmem.offset0,0x4
	.type		.nv.reservedSmem.cap,@object
	.size		.nv.reservedSmem.cap,0x4
